//
// Generated by NVIDIA NVVM Compiler
//
// Compiler Build ID: CL-36424714
// Cuda compilation tools, release 13.0, V13.0.88
// Based on NVVM 20.0.0
//

.version 9.0
.target sm_100
.address_size 64

	// .globl	_Z6reduceILi32768EEvPfS0_
// _ZZ6reduceILi32768EEvPfS0_E11shared_data has been demoted

.visible .entry _Z6reduceILi32768EEvPfS0_(
	.param .u64 .ptr .align 1 _Z6reduceILi32768EEvPfS0__param_0,
	.param .u64 .ptr .align 1 _Z6reduceILi32768EEvPfS0__param_1
)
{
	.reg .pred 	%p<11>;
	.reg .b32 	%r<12>;
	.reg .b32 	%f<61>;
	.reg .b64 	%rd<13>;
	// demoted variable
	.shared .align 4 .b8 _ZZ6reduceILi32768EEvPfS0_E11shared_data[1024];
	ld.param.u64 	%rd5, [_Z6reduceILi32768EEvPfS0__param_0];
	ld.param.u64 	%rd4, [_Z6reduceILi32768EEvPfS0__param_1];
	cvta.to.global.u64 	%rd6, %rd5;
	mov.u32 	%r1, %tid.x;
	mov.u32 	%r2, %ctaid.x;
	shl.b32 	%r7, %r2, 15;
	shl.b32 	%r8, %r1, 2;
	mov.u32 	%r9, _ZZ6reduceILi32768EEvPfS0_E11shared_data;
	add.s32 	%r3, %r9, %r8;
	mov.b32 	%r11, 0;
	st.shared.u32 	[%r3], %r11;
	bar.sync 	0;
	ld.shared.f32 	%f60, [%r3];
	or.b32  	%r10, %r1, %r7;
	mul.wide.u32 	%rd7, %r10, 4;
	add.s64 	%rd8, %rd7, %rd6;
	add.s64 	%rd12, %rd8, 8192;
$L__BB0_1:
	ld.global.f32 	%f4, [%rd12+-8192];
	add.f32 	%f5, %f4, %f60;
	ld.global.f32 	%f6, [%rd12+-7168];
	add.f32 	%f7, %f6, %f5;
	ld.global.f32 	%f8, [%rd12+-6144];
	add.f32 	%f9, %f8, %f7;
	ld.global.f32 	%f10, [%rd12+-5120];
	add.f32 	%f11, %f10, %f9;
	ld.global.f32 	%f12, [%rd12+-4096];
	add.f32 	%f13, %f12, %f11;
	ld.global.f32 	%f14, [%rd12+-3072];
	add.f32 	%f15, %f14, %f13;
	ld.global.f32 	%f16, [%rd12+-2048];
	add.f32 	%f17, %f16, %f15;
	ld.global.f32 	%f18, [%rd12+-1024];
	add.f32 	%f19, %f18, %f17;
	ld.global.f32 	%f20, [%rd12];
	add.f32 	%f21, %f20, %f19;
	ld.global.f32 	%f22, [%rd12+1024];
	add.f32 	%f23, %f22, %f21;
	ld.global.f32 	%f24, [%rd12+2048];
	add.f32 	%f25, %f24, %f23;
	ld.global.f32 	%f26, [%rd12+3072];
	add.f32 	%f27, %f26, %f25;
	ld.global.f32 	%f28, [%rd12+4096];
	add.f32 	%f29, %f28, %f27;
	ld.global.f32 	%f30, [%rd12+5120];
	add.f32 	%f31, %f30, %f29;
	ld.global.f32 	%f32, [%rd12+6144];
	add.f32 	%f33, %f32, %f31;
	ld.global.f32 	%f34, [%rd12+7168];
	add.f32 	%f60, %f34, %f33;
	add.s32 	%r11, %r11, 16;
	add.s64 	%rd12, %rd12, 16384;
	setp.ne.s32 	%p1, %r11, 128;
	@%p1 bra 	$L__BB0_1;
	st.shared.f32 	[%r3], %f60;
	bar.sync 	0;
	setp.gt.u32 	%p2, %r1, 127;
	@%p2 bra 	$L__BB0_4;
	ld.shared.f32 	%f35, [%r3+512];
	ld.shared.f32 	%f36, [%r3];
	add.f32 	%f37, %f35, %f36;
	st.shared.f32 	[%r3], %f37;
$L__BB0_4:
	bar.sync 	0;
	setp.gt.u32 	%p3, %r1, 63;
	@%p3 bra 	$L__BB0_6;
	ld.shared.f32 	%f38, [%r3+256];
	ld.shared.f32 	%f39, [%r3];
	add.f32 	%f40, %f38, %f39;
	st.shared.f32 	[%r3], %f40;
$L__BB0_6:
	bar.sync 	0;
	setp.gt.u32 	%p4, %r1, 31;
	@%p4 bra 	$L__BB0_8;
	ld.shared.f32 	%f41, [%r3+128];
	ld.shared.f32 	%f42, [%r3];
	add.f32 	%f43, %f41, %f42;
	st.shared.f32 	[%r3], %f43;
$L__BB0_8:
	bar.sync 	0;
	setp.gt.u32 	%p5, %r1, 15;
	@%p5 bra 	$L__BB0_10;
	ld.shared.f32 	%f44, [%r3+64];
	ld.shared.f32 	%f45, [%r3];
	add.f32 	%f46, %f44, %f45;
	st.shared.f32 	[%r3], %f46;
$L__BB0_10:
	bar.sync 	0;
	setp.gt.u32 	%p6, %r1, 7;
	@%p6 bra 	$L__BB0_12;
	ld.shared.f32 	%f47, [%r3+32];
	ld.shared.f32 	%f48, [%r3];
	add.f32 	%f49, %f47, %f48;
	st.shared.f32 	[%r3], %f49;
$L__BB0_12:
	bar.sync 	0;
	setp.gt.u32 	%p7, %r1, 3;
	@%p7 bra 	$L__BB0_14;
	ld.shared.f32 	%f50, [%r3+16];
	ld.shared.f32 	%f51, [%r3];
	add.f32 	%f52, %f50, %f51;
	st.shared.f32 	[%r3], %f52;
$L__BB0_14:
	bar.sync 	0;
	setp.gt.u32 	%p8, %r1, 1;
	@%p8 bra 	$L__BB0_16;
	ld.shared.f32 	%f53, [%r3+8];
	ld.shared.f32 	%f54, [%r3];
	add.f32 	%f55, %f53, %f54;
	st.shared.f32 	[%r3], %f55;
$L__BB0_16:
	bar.sync 	0;
	setp.ne.s32 	%p9, %r1, 0;
	@%p9 bra 	$L__BB0_18;
	ld.shared.f32 	%f56, [_ZZ6reduceILi32768EEvPfS0_E11shared_data+4];
	ld.shared.f32 	%f57, [%r3];
	add.f32 	%f58, %f56, %f57;
	st.shared.f32 	[%r3], %f58;
$L__BB0_18:
	setp.ne.s32 	%p10, %r1, 0;
	bar.sync 	0;
	@%p10 bra 	$L__BB0_20;
	ld.shared.f32 	%f59, [_ZZ6reduceILi32768EEvPfS0_E11shared_data];
	cvta.to.global.u64 	%rd9, %rd4;
	mul.wide.u32 	%rd10, %r2, 4;
	add.s64 	%rd11, %rd9, %rd10;
	st.global.f32 	[%rd11], %f59;
$L__BB0_20:
	ret;

}


// ===== COMPILED SASS (sm_100) =====

	.target	sm_100

	.elftype	@"ET_EXEC"


//--------------------- .note.nv.tkinfo           --------------------------
	.section	.note.nv.tkinfo,"",@"SHT_NOTE"
	.sectionflags	@"SHF_NOTE_NV_TKINFO"
	.tkinfo
        /*0018*/ 	.word	0x00000002
        /*0030*/ 	.string	""
        /*0030*/ 	.string	"ptxas"
        /*0030*/ 	.string	"Cuda compilation tools, release 13.0, V13.0.88"
        /*0030*/ 	.string	"Build cuda_13.0.r13.0/compiler.36424714_0"
        /*0030*/ 	.string	"-arch sm_100 -m 64 "



//--------------------- .note.nv.cuinfo           --------------------------
	.section	.note.nv.cuinfo,"",@"SHT_NOTE"
	.sectionflags	@"SHF_NOTE_NV_CUINFO"
        /*0018*/ 	.short	0x0002
        /*001a*/ 	.short	0x0064
        /*001c*/ 	.short	0x0082
	.zero		2


//--------------------- .nv.info                  --------------------------
	.section	.nv.info,"",@"SHT_CUDA_INFO"
	.align	4


	//----- nvinfo : EIATTR_REGCOUNT
	.align		4
        /*0000*/ 	.byte	0x04, 0x2f
        /*0002*/ 	.short	(.L_1 - .L_0)
	.align		4
.L_0:
        /*0004*/ 	.word	index@(_Z6reduceILi32768EEvPfS0_)
        /*0008*/ 	.word	0x0000001f


	//----- nvinfo : EIATTR_FRAME_SIZE
	.align		4
.L_1:
        /*000c*/ 	.byte	0x04, 0x11
        /*000e*/ 	.short	(.L_3 - .L_2)
	.align		4
.L_2:
        /*0010*/ 	.word	index@(_Z6reduceILi32768EEvPfS0_)
        /*0014*/ 	.word	0x00000000


	//----- nvinfo : EIATTR_MIN_STACK_SIZE
	.align		4
.L_3:
        /*0018*/ 	.byte	0x04, 0x12
        /*001a*/ 	.short	(.L_5 - .L_4)
	.align		4
.L_4:
        /*001c*/ 	.word	index@(_Z6reduceILi32768EEvPfS0_)
        /*0020*/ 	.word	0x00000000
.L_5:


//--------------------- .nv.compat                --------------------------
	.section	.nv.compat,"",@"SHT_CUDA_COMPAT_INFO"
	.align	4
        /*0000*/ 	.byte	0x02, 0x09, 0x00, 0x00, 0x02, 0x02, 0x01, 0x00, 0x02, 0x05, 0x05, 0x00, 0x03, 0x07, 0x01, 0x01
        /*0010*/ 	.byte	0x02, 0x03, 0x00, 0x00, 0x02, 0x06, 0x01, 0x00, 0x04, 0x0b, 0x08, 0x00, 0x09, 0x00, 0x00, 0x00
        /*0020*/ 	.byte	0x00, 0x00, 0x00, 0x00


//--------------------- .nv.info._Z6reduceILi32768EEvPfS0_ --------------------------
	.section	.nv.info._Z6reduceILi32768EEvPfS0_,"",@"SHT_CUDA_INFO"
	.sectionflags	@""
	.align	4


	//----- nvinfo : EIATTR_CUDA_API_VERSION
	.align		4
        /*0000*/ 	.byte	0x04, 0x37
        /*0002*/ 	.short	(.L_7 - .L_6)
.L_6:
        /*0004*/ 	.word	0x00000082


	//----- nvinfo : EIATTR_KPARAM_INFO
	.align		4
.L_7:
        /*0008*/ 	.byte	0x04, 0x17
        /*000a*/ 	.short	(.L_9 - .L_8)
.L_8:
        /*000c*/ 	.word	0x00000000
        /*0010*/ 	.short	0x0001
        /*0012*/ 	.short	0x0008
        /*0014*/ 	.byte	0x00, 0xf5, 0x21, 0x00


	//----- nvinfo : EIATTR_KPARAM_INFO
	.align		4
.L_9:
        /*0018*/ 	.byte	0x04, 0x17
        /*001a*/ 	.short	(.L_11 - .L_10)
.L_10:
        /*001c*/ 	.word	0x00000000
        /*0020*/ 	.short	0x0000
        /*0022*/ 	.short	0x0000
        /*0024*/ 	.byte	0x00, 0xf5, 0x21, 0x00


	//----- nvinfo : EIATTR_SPARSE_MMA_MASK
	.align		4
.L_11:
        /*0028*/ 	.byte	0x03, 0x50
        /*002a*/ 	.short	0x0000


	//----- nvinfo : EIATTR_MAXREG_COUNT
	.align		4
        /*002c*/ 	.byte	0x03, 0x1b
        /*002e*/ 	.short	0x00ff


	//----- nvinfo : EIATTR_NUM_BARRIERS
	.align		4
        /*0030*/ 	.byte	0x02, 0x4c
        /*0032*/ 	.byte	0x01
	.zero		1


	//----- nvinfo : EIATTR_MERCURY_ISA_VERSION
	.align		4
        /*0034*/ 	.byte	0x03, 0x5f
        /*0036*/ 	.short	0x0101


	//----- nvinfo : EIATTR_VRC_CTA_INIT_COUNT
	.align		4
        /*0038*/ 	.byte	0x02, 0x4a
	.zero		1
	.zero		1


	//----- nvinfo : EIATTR_EXIT_INSTR_OFFSETS
	.align		4
        /*003c*/ 	.byte	0x04, 0x1c
        /*003e*/ 	.short	(.L_13 - .L_12)


	//   ....[0]....
.L_12:
        /*0040*/ 	.word	0x00001410


	//   ....[1]....
        /*0044*/ 	.word	0x00001460


	//----- nvinfo : EIATTR_CBANK_PARAM_SIZE
	.align		4
.L_13:
        /*0048*/ 	.byte	0x03, 0x19
        /*004a*/ 	.short	0x0010


	//----- nvinfo : EIATTR_PARAM_CBANK
	.align		4
        /*004c*/ 	.byte	0x04, 0x0a
        /*004e*/ 	.short	(.L_15 - .L_14)
	.align		4
.L_14:
        /*0050*/ 	.word	index@(.nv.constant0._Z6reduceILi32768EEvPfS0_)
        /*0054*/ 	.short	0x0380
        /*0056*/ 	.short	0x0010


	//----- nvinfo : EIATTR_SW_WAR
	.align		4
.L_15:
        /*0058*/ 	.byte	0x04, 0x36
        /*005a*/ 	.short	(.L_17 - .L_16)
.L_16:
        /*005c*/ 	.word	0x00000008
.L_17:


//--------------------- .nv.callgraph             --------------------------
	.section	.nv.callgraph,"",@"SHT_CUDA_CALLGRAPH"
	.align	4
	.sectionentsize	8
	.align		4
        /*0000*/ 	.word	0x00000000
	.align		4
        /*0004*/ 	.word	0xffffffff
	.align		4
        /*0008*/ 	.word	0x00000000
	.align		4
        /*000c*/ 	.word	0xfffffffe
	.align		4
        /*0010*/ 	.word	0x00000000
	.align		4
        /*0014*/ 	.word	0xfffffffd
	.align		4
        /*0018*/ 	.word	0x00000000
	.align		4
        /*001c*/ 	.word	0xfffffffc


//--------------------- .text._Z6reduceILi32768EEvPfS0_ --------------------------
	.section	.text._Z6reduceILi32768EEvPfS0_,"ax",@progbits
	.align	128
        .global         _Z6reduceILi32768EEvPfS0_
        .type           _Z6reduceILi32768EEvPfS0_,@function
        .size           _Z6reduceILi32768EEvPfS0_,(.L_x_1 - _Z6reduceILi32768EEvPfS0_)
        .other          _Z6reduceILi32768EEvPfS0_,@"STO_CUDA_ENTRY STV_DEFAULT"
_Z6reduceILi32768EEvPfS0_:
.text._Z6reduceILi32768EEvPfS0_:
[----:B------:R-:W-:Y:S01]  /*0000*/  LDC R1, c[0x0][0x37c] ;  /* 0x0000df00ff017b82 */ /* 0x000fe20000000800 */
[----:B------:R-:W0:Y:S07]  /*0010*/  S2R R0, SR_CTAID.X ;  /* 0x0000000000007919 */ /* 0x000e2e0000002500 */
[----:B------:R-:W1:Y:S01]  /*0020*/  S2UR UR5, SR_CgaCtaId ;  /* 0x00000000000579c3 */ /* 0x000e620000008800 */
[----:B------:R-:W-:Y:S01]  /*0030*/  UMOV UR4, 0x400 ;  /* 0x0000040000047882 */ /* 0x000fe20000000000 */
[----:B------:R-:W2:Y:S01]  /*0040*/  LDCU.64 UR6, c[0x0][0x358] ;  /* 0x00006b00ff0677ac */ /* 0x000ea20008000a00 */
[----:B------:R-:W3:Y:S05]  /*0050*/  S2R R5, SR_TID.X ;  /* 0x0000000000057919 */ /* 0x000eea0000002100 */
[----:B------:R-:W4:Y:S01]  /*0060*/  LDC.64 R2, c[0x0][0x380] ;  /* 0x0000e000ff027b82 */ /* 0x000f220000000a00 */
[----:B-1----:R-:W-:Y:S01]  /*0070*/  ULEA UR4, UR5, UR4, 0x18 ;  /* 0x0000000405047291 */ /* 0x002fe2000f8ec0ff */
[----:B0-----:R-:W-:-:S04]  /*0080*/  SHF.L.U32 R4, R0, 0xf, RZ ;  /* 0x0000000f00047819 */ /* 0x001fc800000006ff */
[C---:B---3--:R-:W-:Y:S02]  /*0090*/  LOP3.LUT R7, R5.reuse, R4, RZ, 0xfc, !PT ;  /* 0x0000000405077212 */ /* 0x048fe400078efcff */
[----:B------:R-:W-:-:S03]  /*00a0*/  LEA R4, R5, UR4, 0x2 ;  /* 0x0000000405047c11 */ /* 0x000fc6000f8e10ff */
[----:B----4-:R-:W-:Y:S02]  /*00b0*/  IMAD.WIDE.U32 R2, R7, 0x4, R2 ;  /* 0x0000000407027825 */ /* 0x010fe400078e0002 */
[----:B------:R-:W-:Y:S01]  /*00c0*/  STS [R4], RZ ;  /* 0x000000ff04007388 */ /* 0x000fe20000000800 */
[----:B------:R-:W-:Y:S06]  /*00d0*/  BAR.SYNC.DEFER_BLOCKING 0x0 ;  /* 0x0000000000007b1d */ /* 0x000fec0000010000 */
[----:B--2---:R-:W2:Y:S04]  /*00e0*/  LDG.E R9, desc[UR6][R2.64] ;  /* 0x0000000602097981 */ /* 0x004ea8000c1e1900 */
[----:B------:R-:W3:Y:S04]  /*00f0*/  LDG.E R26, desc[UR6][R2.64+0x400] ;  /* 0x00040006021a7981 */ /* 0x000ee8000c1e1900 */
[----:B------:R-:W4:Y:S04]  /*0100*/  LDG.E R10, desc[UR6][R2.64+0x800] ;  /* 0x00080006020a7981 */ /* 0x000f28000c1e1900 */
[----:B------:R-:W5:Y:S04]  /*0110*/  LDG.E R11, desc[UR6][R2.64+0xc00] ;  /* 0x000c0006020b7981 */ /* 0x000f68000c1e1900 */
[----:B------:R-:W5:Y:S04]  /*0120*/  LDG.E R12, desc[UR6][R2.64+0x1000] ;  /* 0x00100006020c7981 */ /* 0x000f68000c1e1900 */
[----:B------:R-:W5:Y:S04]  /*0130*/  LDG.E R13, desc[UR6][R2.64+0x1400] ;  /* 0x00140006020d7981 */ /* 0x000f68000c1e1900 */
[----:B------:R-:W5:Y:S04]  /*0140*/  LDG.E R14, desc[UR6][R2.64+0x1800] ;  /* 0x00180006020e7981 */ /* 0x000f68000c1e1900 */
[----:B------:R-:W5:Y:S04]  /*0150*/  LDG.E R15, desc[UR6][R2.64+0x1c00] ;  /* 0x001c0006020f7981 */ /* 0x000f68000c1e1900 */
[----:B------:R-:W5:Y:S04]  /*0160*/  LDG.E R16, desc[UR6][R2.64+0x2000] ;  /* 0x0020000602107981 */ /* 0x000f68000c1e1900 */
[----:B------:R-:W5:Y:S04]  /*0170*/  LDG.E R17, desc[UR6][R2.64+0x2400] ;  /* 0x0024000602117981 */ /* 0x000f68000c1e1900 */
[----:B------:R-:W2:Y:S04]  /*0180*/  LDS R8, [R4] ;  /* 0x0000000004087984 */ /* 0x000ea80000000800 */
[----:B------:R-:W5:Y:S04]  /*0190*/  LDG.E R18, desc[UR6][R2.64+0x2800] ;  /* 0x0028000602127981 */ /* 0x000f68000c1e1900 */
        /* <DEDUP_REMOVED lines=8> */
[----:B------:R-:W5:Y:S01]  /*0220*/  LDG.E R7, desc[UR6][R2.64+0x4c00] ;  /* 0x004c000602077981 */ /* 0x000f62000c1e1900 */
[----:B--2---:R-:W-:-:S03]  /*0230*/  FADD R9, R8, R9 ;  /* 0x0000000908097221 */ /* 0x004fc60000000000 */
[----:B------:R-:W2:Y:S01]  /*0240*/  LDG.E R8, desc[UR6][R2.64+0x5000] ;  /* 0x0050000602087981 */ /* 0x000ea2000c1e1900 */
[----:B---3--:R-:W-:-:S03]  /*0250*/  FADD R27, R9, R26 ;  /* 0x0000001a091b7221 */ /* 0x008fc60000000000 */
[----:B------:R-:W3:Y:S01]  /*0260*/  LDG.E R9, desc[UR6][R2.64+0x5400] ;  /* 0x0054000602097981 */ /* 0x000ee2000c1e1900 */
[----:B----4-:R-:W-:-:S03]  /*0270*/  FADD R26, R27, R10 ;  /* 0x0000000a1b1a7221 */ /* 0x010fc60000000000 */
[----:B------:R-:W4:Y:S01]  /*0280*/  LDG.E R10, desc[UR6][R2.64+0x5800] ;  /* 0x00580006020a7981 */ /* 0x000f22000c1e1900 */
[----:B-----5:R-:W-:-:S03]  /*0290*/  FADD R27, R26, R11 ;  /* 0x0000000b1a1b7221 */ /* 0x020fc60000000000 */
[----:B------:R-:W5:Y:S01]  /*02a0*/  LDG.E R11, desc[UR6][R2.64+0x5c00] ;  /* 0x005c0006020b7981 */ /* 0x000f62000c1e1900 */
[----:B------:R-:W-:-:S03]  /*02b0*/  FADD R26, R27, R12 ;  /* 0x0000000c1b1a7221 */ /* 0x000fc60000000000 */
        /* <DEDUP_REMOVED lines=204> */
[----:B------:R-:W5:Y:S04]  /*0f80*/  LDG.E R14, desc[UR6][R2.64+0x1f800] ;  /* 0x01f80006020e7981 */ /* 0x000f68000c1e1900 */
[----:B------:R-:W5:Y:S01]  /*0f90*/  LDG.E R26, desc[UR6][R2.64+0x1fc00] ;  /* 0x01fc0006021a7981 */ /* 0x000f62000c1e1900 */
[----:B------:R-:W-:Y:S01]  /*0fa0*/  FADD R15, R28, R15 ;  /* 0x0000000f1c0f7221 */ /* 0x000fe20000000000 */
[C---:B------:R-:W-:Y:S02]  /*0fb0*/  ISETP.GT.U32.AND P1, PT, R5.reuse, 0x7f, PT ;  /* 0x0000007f0500780c */ /* 0x040fe40003f24070 */
[----:B------:R-:W-:Y:S01]  /*0fc0*/  ISETP.GT.U32.AND P0, PT, R5, 0x3f, PT ;  /* 0x0000003f0500780c */ /* 0x000fe20003f04070 */
[----:B------:R-:W-:-:S04]  /*0fd0*/  FADD R16, R15, R16 ;  /* 0x000000100f107221 */ /* 0x000fc80000000000 */
        /* <DEDUP_REMOVED lines=11> */
[----:B--2---:R-:W-:-:S04]  /*1090*/  FADD R8, R7, R8 ;  /* 0x0000000807087221 */ /* 0x004fc80000000000 */
[----:B---3--:R-:W-:-:S04]  /*10a0*/  FADD R9, R8, R9 ;  /* 0x0000000908097221 */ /* 0x008fc80000000000 */
[----:B----4-:R-:W-:-:S04]  /*10b0*/  FADD R10, R9, R10 ;  /* 0x0000000a090a7221 */ /* 0x010fc80000000000 */
[----:B-----5:R-:W-:-:S04]  /*10c0*/  FADD R11, R10, R11 ;  /* 0x0000000b0a0b7221 */ /* 0x020fc80000000000 */
[----:B------:R-:W-:-:S04]  /*10d0*/  FADD R12, R11, R12 ;  /* 0x0000000c0b0c7221 */ /* 0x000fc80000000000 */
[----:B------:R-:W-:-:S04]  /*10e0*/  FADD R13, R12, R13 ;  /* 0x0000000d0c0d7221 */ /* 0x000fc80000000000 */
[----:B------:R-:W-:-:S04]  /*10f0*/  FADD R13, R13, R14 ;  /* 0x0000000e0d0d7221 */ /* 0x000fc80000000000 */
[----:B------:R-:W-:-:S05]  /*1100*/  FADD R13, R13, R26 ;  /* 0x0000001a0d0d7221 */ /* 0x000fca0000000000 */
[----:B------:R-:W-:Y:S01]  /*1110*/  STS [R4], R13 ;  /* 0x0000000d04007388 */ /* 0x000fe20000000800 */
[----:B------:R-:W-:Y:S06]  /*1120*/  BAR.SYNC.DEFER_BLOCKING 0x0 ;  /* 0x0000000000007b1d */ /* 0x000fec0000010000 */
[----:B------:R-:W-:Y:S04]  /*1130*/  @!P1 LDS R2, [R4+0x200] ;  /* 0x0002000004029984 */ /* 0x000fe80000000800 */
[----:B------:R-:W0:Y:S02]  /*1140*/  @!P1 LDS R3, [R4] ;  /* 0x0000000004039984 */ /* 0x000e240000000800 */
[----:B0-----:R-:W-:-:S05]  /*1150*/  @!P1 FADD R3, R2, R3 ;  /* 0x0000000302039221 */ /* 0x001fca0000000000 */
[----:B------:R-:W-:Y:S01]  /*1160*/  @!P1 STS [R4], R3 ;  /* 0x0000000304009388 */ /* 0x000fe20000000800 */
[----:B------:R-:W-:Y:S01]  /*1170*/  BAR.SYNC.DEFER_BLOCKING 0x0 ;  /* 0x0000000000007b1d */ /* 0x000fe20000010000 */
[----:B------:R-:W-:-:S05]  /*1180*/  ISETP.GT.U32.AND P1, PT, R5, 0x1f, PT ;  /* 0x0000001f0500780c */ /* 0x000fca0003f24070 */
        /* <DEDUP_REMOVED lines=29> */
[----:B------:R-:W-:-:S05]  /*1360*/  ISETP.NE.AND P0, PT, R5, RZ, PT ;  /* 0x000000ff0500720c */ /* 0x000fca0003f05270 */
[----:B------:R-:W-:Y:S04]  /*1370*/  @!P1 LDS R2, [R4+0x8] ;  /* 0x0000080004029984 */ /* 0x000fe80000000800 */
[----:B------:R-:W0:Y:S02]  /*1380*/  @!P1 LDS R3, [R4] ;  /* 0x0000000004039984 */ /* 0x000e240000000800 */
[----:B0-----:R-:W-:-:S05]  /*1390*/  @!P1 FADD R3, R2, R3 ;  /* 0x0000000302039221 */ /* 0x001fca0000000000 */
[----:B------:R-:W-:Y:S01]  /*13a0*/  @!P1 STS [R4], R3 ;  /* 0x0000000304009388 */ /* 0x000fe20000000800 */
[----:B------:R-:W-:Y:S06]  /*13b0*/  BAR.SYNC.DEFER_BLOCKING 0x0 ;  /* 0x0000000000007b1d */ /* 0x000fec0000010000 */
[----:B------:R-:W-:Y:S04]  /*13c0*/  @!P0 LDS R2, [UR4+0x4] ;  /* 0x00000404ff028984 */ /* 0x000fe80008000800 */
[----:B------:R-:W0:Y:S02]  /*13d0*/  @!P0 LDS R5, [R4] ;  /* 0x0000000004058984 */ /* 0x000e240000000800 */
[----:B0-----:R-:W-:-:S05]  /*13e0*/  @!P0 FADD R5, R2, R5 ;  /* 0x0000000502058221 */ /* 0x001fca0000000000 */
[----:B------:R0:W-:Y:S01]  /*13f0*/  @!P0 STS [R4], R5 ;  /* 0x0000000504008388 */ /* 0x0001e20000000800 */
[----:B------:R-:W-:Y:S06]  /*1400*/  BAR.SYNC.DEFER_BLOCKING 0x0 ;  /* 0x0000000000007b1d */ /* 0x000fec0000010000 */
[----:B------:R-:W-:Y:S05]  /*1410*/  @P0 EXIT ;  /* 0x000000000000094d */ /* 0x000fea0003800000 */
[----:B0-----:R-:W0:Y:S01]  /*1420*/  LDS R5, [UR4] ;  /* 0x00000004ff057984 */ /* 0x001e220008000800 */
[----:B------:R-:W1:Y:S02]  /*1430*/  LDC.64 R2, c[0x0][0x388] ;  /* 0x0000e200ff027b82 */ /* 0x000e640000000a00 */
[----:B-1----:R-:W-:-:S05]  /*1440*/  IMAD.WIDE.U32 R2, R0, 0x4, R2 ;  /* 0x0000000400027825 */ /* 0x002fca00078e0002 */
[----:B0-----:R-:W-:Y:S01]  /*1450*/  STG.E desc[UR6][R2.64], R5 ;  /* 0x0000000502007986 */ /* 0x001fe2000c101906 */
[----:B------:R-:W-:Y:S05]  /*1460*/  EXIT ;  /* 0x000000000000794d */ /* 0x000fea0003800000 */
.L_x_0:
[----:B------:R-:W-:-:S00]  /*1470*/  BRA `(.L_x_0) ;  /* 0xfffffffc00fc7947 */ /* 0x000fc0000383ffff */
[----:B------:R-:W-:-:S00]  /*1480*/  NOP ;  /* 0x0000000000007918 */ /* 0x000fc00000000000 */
[----:B------:R-:W-:-:S00]  /*1490*/  NOP ;  /* 0x0000000000007918 */ /* 0x000fc00000000000 */
[----:B------:R-:W-:-:S00]  /*14a0*/  NOP ;  /* 0x0000000000007918 */ /* 0x000fc00000000000 */
[----:B------:R-:W-:-:S00]  /*14b0*/  NOP ;  /* 0x0000000000007918 */ /* 0x000fc00000000000 */
[----:B------:R-:W-:-:S00]  /*14c0*/  NOP ;  /* 0x0000000000007918 */ /* 0x000fc00000000000 */
[----:B------:R-:W-:-:S00]  /*14d0*/  NOP ;  /* 0x0000000000007918 */ /* 0x000fc00000000000 */
[----:B------:R-:W-:-:S00]  /*14e0*/  NOP ;  /* 0x0000000000007918 */ /* 0x000fc00000000000 */
[----:B------:R-:W-:-:S00]  /*14f0*/  NOP ;  /* 0x0000000000007918 */ /* 0x000fc00000000000 */
.L_x_1:


//--------------------- .nv.shared._Z6reduceILi32768EEvPfS0_ --------------------------
	.section	.nv.shared._Z6reduceILi32768EEvPfS0_,"aw",@nobits
	.sectionflags	@""
	.align	4
.nv.shared._Z6reduceILi32768EEvPfS0_:
	.zero		2048


//--------------------- .nv.shared.reserved.0     --------------------------
	.section	.nv.shared.reserved.0,"aw",@nobits
	.weak		__nv_reservedSMEM_offset_0_alias
	.size		__nv_reservedSMEM_offset_0_alias, 0, 64
	.other		__nv_reservedSMEM_offset_0_alias,@"STO_CUDA_RESERVED_SHARED STV_DEFAULT"
__nv_reservedSMEM_offset_0_alias:
	.zero		0
	.zero		64


//--------------------- .nv.constant0._Z6reduceILi32768EEvPfS0_ --------------------------
	.section	.nv.constant0._Z6reduceILi32768EEvPfS0_,"a",@progbits
	.sectionflags	@""
	.align	4
.nv.constant0._Z6reduceILi32768EEvPfS0_:
	.zero		912


//--------------------- SYMBOLS --------------------------

	.type		.nv.reservedSmem.offset0,@object
	.size		.nv.reservedSmem.offset0,0x4
	.type		.nv.reservedSmem.cap,@object
	.size		.nv.reservedSmem.cap,0x4
